//
// Generated by NVIDIA NVVM Compiler
//
// Compiler Build ID: CL-36424714
// Cuda compilation tools, release 13.0, V13.0.88
// Based on NVVM 20.0.0
//

.version 9.0
.target sm_100
.address_size 64

	// .globl	_Z7kernel1Pi

.visible .entry _Z7kernel1Pi(
	.param .u64 .ptr .align 1 _Z7kernel1Pi_param_0
)
{
	.reg .b32 	%r<6>;
	.reg .b64 	%rd<5>;

	ld.param.u64 	%rd1, [_Z7kernel1Pi_param_0];
	cvta.to.global.u64 	%rd2, %rd1;
	mov.u32 	%r1, %ctaid.x;
	mov.u32 	%r2, %ntid.x;
	mov.u32 	%r3, %tid.x;
	mad.lo.s32 	%r4, %r1, %r2, %r3;
	mul.wide.s32 	%rd3, %r4, 4;
	add.s64 	%rd4, %rd2, %rd3;
	mov.b32 	%r5, 1;
	st.global.u32 	[%rd4], %r5;
	ret;

}


// ===== COMPILED SASS (sm_100) =====

	.target	sm_100

	.elftype	@"ET_EXEC"


//--------------------- .note.nv.tkinfo           --------------------------
	.section	.note.nv.tkinfo,"",@"SHT_NOTE"
	.sectionflags	@"SHF_NOTE_NV_TKINFO"
	.tkinfo
        /*0018*/ 	.word	0x00000002
        /*0030*/ 	.string	""
        /*0030*/ 	.string	"ptxas"
        /*0030*/ 	.string	"Cuda compilation tools, release 13.0, V13.0.88"
        /*0030*/ 	.string	"Build cuda_13.0.r13.0/compiler.36424714_0"
        /*0030*/ 	.string	"-arch sm_100 -m 64 "



//--------------------- .note.nv.cuinfo           --------------------------
	.section	.note.nv.cuinfo,"",@"SHT_NOTE"
	.sectionflags	@"SHF_NOTE_NV_CUINFO"
        /*0018*/ 	.short	0x0002
        /*001a*/ 	.short	0x0064
        /*001c*/ 	.short	0x0082
	.zero		2


//--------------------- .nv.info                  --------------------------
	.section	.nv.info,"",@"SHT_CUDA_INFO"
	.align	4


	//----- nvinfo : EIATTR_REGCOUNT
	.align		4
        /*0000*/ 	.byte	0x04, 0x2f
        /*0002*/ 	.short	(.L_1 - .L_0)
	.align		4
.L_0:
        /*0004*/ 	.word	index@(_Z7kernel1Pi)
        /*0008*/ 	.word	0x0000000a


	//----- nvinfo : EIATTR_FRAME_SIZE
	.align		4
.L_1:
        /*000c*/ 	.byte	0x04, 0x11
        /*000e*/ 	.short	(.L_3 - .L_2)
	.align		4
.L_2:
        /*0010*/ 	.word	index@(_Z7kernel1Pi)
        /*0014*/ 	.word	0x00000000


	//----- nvinfo : EIATTR_MIN_STACK_SIZE
	.align		4
.L_3:
        /*0018*/ 	.byte	0x04, 0x12
        /*001a*/ 	.short	(.L_5 - .L_4)
	.align		4
.L_4:
        /*001c*/ 	.word	index@(_Z7kernel1Pi)
        /*0020*/ 	.word	0x00000000
.L_5:


//--------------------- .nv.compat                --------------------------
	.section	.nv.compat,"",@"SHT_CUDA_COMPAT_INFO"
	.align	4
        /*0000*/ 	.byte	0x02, 0x09, 0x00, 0x00, 0x02, 0x02, 0x01, 0x00, 0x02, 0x05, 0x05, 0x00, 0x03, 0x07, 0x01, 0x01
        /*0010*/ 	.byte	0x02, 0x03, 0x00, 0x00, 0x02, 0x06, 0x01, 0x00, 0x04, 0x0b, 0x08, 0x00, 0x09, 0x00, 0x00, 0x00
        /*0020*/ 	.byte	0x00, 0x00, 0x00, 0x00


//--------------------- .nv.info._Z7kernel1Pi     --------------------------
	.section	.nv.info._Z7kernel1Pi,"",@"SHT_CUDA_INFO"
	.sectionflags	@""
	.align	4


	//----- nvinfo : EIATTR_CUDA_API_VERSION
	.align		4
        /*0000*/ 	.byte	0x04, 0x37
        /*0002*/ 	.short	(.L_7 - .L_6)
.L_6:
        /*0004*/ 	.word	0x00000082


	//----- nvinfo : EIATTR_KPARAM_INFO
	.align		4
.L_7:
        /*0008*/ 	.byte	0x04, 0x17
        /*000a*/ 	.short	(.L_9 - .L_8)
.L_8:
        /*000c*/ 	.word	0x00000000
        /*0010*/ 	.short	0x0000
        /*0012*/ 	.short	0x0000
        /*0014*/ 	.byte	0x00, 0xf5, 0x21, 0x00


	//----- nvinfo : EIATTR_SPARSE_MMA_MASK
	.align		4
.L_9:
        /*0018*/ 	.byte	0x03, 0x50
        /*001a*/ 	.short	0x0000


	//----- nvinfo : EIATTR_MAXREG_COUNT
	.align		4
        /*001c*/ 	.byte	0x03, 0x1b
        /*001e*/ 	.short	0x00ff


	//----- nvinfo : EIATTR_MERCURY_ISA_VERSION
	.align		4
        /*0020*/ 	.byte	0x03, 0x5f
        /*0022*/ 	.short	0x0101


	//----- nvinfo : EIATTR_VRC_CTA_INIT_COUNT
	.align		4
        /*0024*/ 	.byte	0x02, 0x4a
	.zero		1
	.zero		1


	//----- nvinfo : EIATTR_EXIT_INSTR_OFFSETS
	.align		4
        /*0028*/ 	.byte	0x04, 0x1c
        /*002a*/ 	.short	(.L_11 - .L_10)


	//   ....[0]....
.L_10:
        /*002c*/ 	.word	0x000000a0


	//----- nvinfo : EIATTR_CBANK_PARAM_SIZE
	.align		4
.L_11:
        /*0030*/ 	.byte	0x03, 0x19
        /*0032*/ 	.short	0x0008


	//----- nvinfo : EIATTR_PARAM_CBANK
	.align		4
        /*0034*/ 	.byte	0x04, 0x0a
        /*0036*/ 	.short	(.L_13 - .L_12)
	.align		4
.L_12:
        /*0038*/ 	.word	index@(.nv.constant0._Z7kernel1Pi)
        /*003c*/ 	.short	0x0380
        /*003e*/ 	.short	0x0008


	//----- nvinfo : EIATTR_SW_WAR
	.align		4
.L_13:
        /*0040*/ 	.byte	0x04, 0x36
        /*0042*/ 	.short	(.L_15 - .L_14)
.L_14:
        /*0044*/ 	.word	0x00000008
.L_15:


//--------------------- .nv.callgraph             --------------------------
	.section	.nv.callgraph,"",@"SHT_CUDA_CALLGRAPH"
	.align	4
	.sectionentsize	8
	.align		4
        /*0000*/ 	.word	0x00000000
	.align		4
        /*0004*/ 	.word	0xffffffff
	.align		4
        /*0008*/ 	.word	0x00000000
	.align		4
        /*000c*/ 	.word	0xfffffffe
	.align		4
        /*0010*/ 	.word	0x00000000
	.align		4
        /*0014*/ 	.word	0xfffffffd
	.align		4
        /*0018*/ 	.word	0x00000000
	.align		4
        /*001c*/ 	.word	0xfffffffc


//--------------------- .text._Z7kernel1Pi        --------------------------
	.section	.text._Z7kernel1Pi,"ax",@progbits
	.align	128
        .global         _Z7kernel1Pi
        .type           _Z7kernel1Pi,@function
        .size           _Z7kernel1Pi,(.L_x_1 - _Z7kernel1Pi)
        .other          _Z7kernel1Pi,@"STO_CUDA_ENTRY STV_DEFAULT"
_Z7kernel1Pi:
.text._Z7kernel1Pi:
[----:B------:R-:W-:Y:S01]  /*0000*/  LDC R1, c[0x0][0x37c] ;  /* 0x0000df00ff017b82 */ /* 0x000fe20000000800 */
[----:B------:R-:W0:Y:S07]  /*0010*/  S2R R0, SR_TID.X ;  /* 0x0000000000007919 */ /* 0x000e2e0000002100 */
[----:B------:R-:W0:Y:S01]  /*0020*/  S2UR UR6, SR_CTAID.X ;  /* 0x00000000000679c3 */ /* 0x000e220000002500 */
[----:B------:R-:W1:Y:S01]  /*0030*/  LDCU.64 UR4, c[0x0][0x358] ;  /* 0x00006b00ff0477ac */ /* 0x000e620008000a00 */
[----:B------:R-:W-:-:S06]  /*0040*/  HFMA2 R7, -RZ, RZ, 0, 5.9604644775390625e-08 ;  /* 0x00000001ff077431 */ /* 0x000fcc00000001ff */
[----:B------:R-:W0:Y:S08]  /*0050*/  LDC R5, c[0x0][0x360] ;  /* 0x0000d800ff057b82 */ /* 0x000e300000000800 */
[----:B------:R-:W2:Y:S01]  /*0060*/  LDC.64 R2, c[0x0][0x380] ;  /* 0x0000e000ff027b82 */ /* 0x000ea20000000a00 */
[----:B0-----:R-:W-:-:S04]  /*0070*/  IMAD R5, R5, UR6, R0 ;  /* 0x0000000605057c24 */ /* 0x001fc8000f8e0200 */
[----:B--2---:R-:W-:-:S05]  /*0080*/  IMAD.WIDE R2, R5, 0x4, R2 ;  /* 0x0000000405027825 */ /* 0x004fca00078e0202 */
[----:B-1----:R-:W-:Y:S01]  /*0090*/  STG.E desc[UR4][R2.64], R7 ;  /* 0x0000000702007986 */ /* 0x002fe2000c101904 */
[----:B------:R-:W-:Y:S05]  /*00a0*/  EXIT ;  /* 0x000000000000794d */ /* 0x000fea0003800000 */
.L_x_0:
[----:B------:R-:W-:-:S00]  /*00b0*/  BRA `(.L_x_0) ;  /* 0xfffffffc00fc7947 */ /* 0x000fc0000383ffff */
[----:B------:R-:W-:-:S00]  /*00c0*/  NOP ;  /* 0x0000000000007918 */ /* 0x000fc00000000000 */
        /* <DEDUP_REMOVED lines=11> */
.L_x_1:


//--------------------- .nv.shared.reserved.0     --------------------------
	.section	.nv.shared.reserved.0,"aw",@nobits
	.weak		__nv_reservedSMEM_offset_0_alias
	.size		__nv_reservedSMEM_offset_0_alias, 0, 64
	.other		__nv_reservedSMEM_offset_0_alias,@"STO_CUDA_RESERVED_SHARED STV_DEFAULT"
__nv_reservedSMEM_offset_0_alias:
	.zero		0
	.zero		64


//--------------------- .nv.constant0._Z7kernel1Pi --------------------------
	.section	.nv.constant0._Z7kernel1Pi,"a",@progbits
	.sectionflags	@""
	.align	4
.nv.constant0._Z7kernel1Pi:
	.zero		904


//--------------------- SYMBOLS --------------------------

	.type		.nv.reservedSmem.offset0,@object
	.size		.nv.reservedSmem.offset0,0x4
